//
// Generated by NVIDIA NVVM Compiler
//
// Compiler Build ID: CL-36424714
// Cuda compilation tools, release 13.0, V13.0.88
// Based on NVVM 20.0.0
//

.version 9.0
.target sm_100
.address_size 64

	// .globl	_Z11dot_productPfS_S_i
// _ZZ11dot_productPfS_S_iE1r has been demoted

.visible .entry _Z11dot_productPfS_S_i(
	.param .u64 .ptr .align 1 _Z11dot_productPfS_S_i_param_0,
	.param .u64 .ptr .align 1 _Z11dot_productPfS_S_i_param_1,
	.param .u64 .ptr .align 1 _Z11dot_productPfS_S_i_param_2,
	.param .u32 _Z11dot_productPfS_S_i_param_3
)
{
	.reg .pred 	%p<11>;
	.reg .b32 	%r<10>;
	.reg .b32 	%f<29>;
	.reg .b64 	%rd<12>;
	// demoted variable
	.shared .align 4 .b8 _ZZ11dot_productPfS_S_iE1r[1024];
	ld.param.u64 	%rd1, [_Z11dot_productPfS_S_i_param_0];
	ld.param.u64 	%rd2, [_Z11dot_productPfS_S_i_param_1];
	ld.param.u64 	%rd3, [_Z11dot_productPfS_S_i_param_2];
	ld.param.u32 	%r5, [_Z11dot_productPfS_S_i_param_3];
	mov.u32 	%r1, %ctaid.x;
	shl.b32 	%r6, %r1, 8;
	mov.u32 	%r2, %tid.x;
	add.s32 	%r3, %r6, %r2;
	setp.ge.s32 	%p1, %r3, %r5;
	shl.b32 	%r7, %r2, 2;
	mov.u32 	%r8, _ZZ11dot_productPfS_S_iE1r;
	add.s32 	%r4, %r8, %r7;
	@%p1 bra 	$L__BB0_2;
	cvta.to.global.u64 	%rd4, %rd1;
	cvta.to.global.u64 	%rd5, %rd2;
	mul.wide.s32 	%rd6, %r3, 4;
	add.s64 	%rd7, %rd4, %rd6;
	ld.global.f32 	%f1, [%rd7];
	add.s64 	%rd8, %rd5, %rd6;
	ld.global.f32 	%f2, [%rd8];
	mul.f32 	%f3, %f1, %f2;
	st.shared.f32 	[%r4], %f3;
	bra.uni 	$L__BB0_3;
$L__BB0_2:
	mov.b32 	%r9, 0;
	st.shared.u32 	[%r4], %r9;
$L__BB0_3:
	bar.sync 	0;
	setp.gt.u32 	%p2, %r2, 127;
	@%p2 bra 	$L__BB0_5;
	ld.shared.f32 	%f4, [%r4+512];
	ld.shared.f32 	%f5, [%r4];
	add.f32 	%f6, %f4, %f5;
	st.shared.f32 	[%r4], %f6;
$L__BB0_5:
	bar.sync 	0;
	setp.gt.u32 	%p3, %r2, 63;
	@%p3 bra 	$L__BB0_7;
	ld.shared.f32 	%f7, [%r4+256];
	ld.shared.f32 	%f8, [%r4];
	add.f32 	%f9, %f7, %f8;
	st.shared.f32 	[%r4], %f9;
$L__BB0_7:
	bar.sync 	0;
	setp.gt.u32 	%p4, %r2, 31;
	@%p4 bra 	$L__BB0_9;
	ld.shared.f32 	%f10, [%r4+128];
	ld.shared.f32 	%f11, [%r4];
	add.f32 	%f12, %f10, %f11;
	st.shared.f32 	[%r4], %f12;
$L__BB0_9:
	bar.sync 	0;
	setp.gt.u32 	%p5, %r2, 15;
	@%p5 bra 	$L__BB0_11;
	ld.shared.f32 	%f13, [%r4+64];
	ld.shared.f32 	%f14, [%r4];
	add.f32 	%f15, %f13, %f14;
	st.shared.f32 	[%r4], %f15;
$L__BB0_11:
	bar.sync 	0;
	setp.gt.u32 	%p6, %r2, 7;
	@%p6 bra 	$L__BB0_13;
	ld.shared.f32 	%f16, [%r4+32];
	ld.shared.f32 	%f17, [%r4];
	add.f32 	%f18, %f16, %f17;
	st.shared.f32 	[%r4], %f18;
$L__BB0_13:
	bar.sync 	0;
	setp.gt.u32 	%p7, %r2, 3;
	@%p7 bra 	$L__BB0_15;
	ld.shared.f32 	%f19, [%r4+16];
	ld.shared.f32 	%f20, [%r4];
	add.f32 	%f21, %f19, %f20;
	st.shared.f32 	[%r4], %f21;
$L__BB0_15:
	bar.sync 	0;
	setp.gt.u32 	%p8, %r2, 1;
	@%p8 bra 	$L__BB0_17;
	ld.shared.f32 	%f22, [%r4+8];
	ld.shared.f32 	%f23, [%r4];
	add.f32 	%f24, %f22, %f23;
	st.shared.f32 	[%r4], %f24;
$L__BB0_17:
	bar.sync 	0;
	setp.ne.s32 	%p9, %r2, 0;
	@%p9 bra 	$L__BB0_19;
	ld.shared.f32 	%f25, [_ZZ11dot_productPfS_S_iE1r+4];
	ld.shared.f32 	%f26, [%r4];
	add.f32 	%f27, %f25, %f26;
	st.shared.f32 	[%r4], %f27;
$L__BB0_19:
	setp.ne.s32 	%p10, %r2, 0;
	bar.sync 	0;
	@%p10 bra 	$L__BB0_21;
	ld.shared.f32 	%f28, [_ZZ11dot_productPfS_S_iE1r];
	cvta.to.global.u64 	%rd9, %rd3;
	mul.wide.u32 	%rd10, %r1, 4;
	add.s64 	%rd11, %rd9, %rd10;
	st.global.f32 	[%rd11], %f28;
$L__BB0_21:
	ret;

}


// ===== COMPILED SASS (sm_100) =====

	.target	sm_100

	.elftype	@"ET_EXEC"


//--------------------- .note.nv.tkinfo           --------------------------
	.section	.note.nv.tkinfo,"",@"SHT_NOTE"
	.sectionflags	@"SHF_NOTE_NV_TKINFO"
	.tkinfo
        /*0018*/ 	.word	0x00000002
        /*0030*/ 	.string	""
        /*0030*/ 	.string	"ptxas"
        /*0030*/ 	.string	"Cuda compilation tools, release 13.0, V13.0.88"
        /*0030*/ 	.string	"Build cuda_13.0.r13.0/compiler.36424714_0"
        /*0030*/ 	.string	"-arch sm_100 -m 64 "



//--------------------- .note.nv.cuinfo           --------------------------
	.section	.note.nv.cuinfo,"",@"SHT_NOTE"
	.sectionflags	@"SHF_NOTE_NV_CUINFO"
        /*0018*/ 	.short	0x0002
        /*001a*/ 	.short	0x0064
        /*001c*/ 	.short	0x0082
	.zero		2


//--------------------- .nv.info                  --------------------------
	.section	.nv.info,"",@"SHT_CUDA_INFO"
	.align	4


	//----- nvinfo : EIATTR_REGCOUNT
	.align		4
        /*0000*/ 	.byte	0x04, 0x2f
        /*0002*/ 	.short	(.L_1 - .L_0)
	.align		4
.L_0:
        /*0004*/ 	.word	index@(_Z11dot_productPfS_S_i)
        /*0008*/ 	.word	0x0000000c


	//----- nvinfo : EIATTR_FRAME_SIZE
	.align		4
.L_1:
        /*000c*/ 	.byte	0x04, 0x11
        /*000e*/ 	.short	(.L_3 - .L_2)
	.align		4
.L_2:
        /*0010*/ 	.word	index@(_Z11dot_productPfS_S_i)
        /*0014*/ 	.word	0x00000000


	//----- nvinfo : EIATTR_MIN_STACK_SIZE
	.align		4
.L_3:
        /*0018*/ 	.byte	0x04, 0x12
        /*001a*/ 	.short	(.L_5 - .L_4)
	.align		4
.L_4:
        /*001c*/ 	.word	index@(_Z11dot_productPfS_S_i)
        /*0020*/ 	.word	0x00000000
.L_5:


//--------------------- .nv.compat                --------------------------
	.section	.nv.compat,"",@"SHT_CUDA_COMPAT_INFO"
	.align	4
        /*0000*/ 	.byte	0x02, 0x09, 0x00, 0x00, 0x02, 0x02, 0x01, 0x00, 0x02, 0x05, 0x05, 0x00, 0x03, 0x07, 0x01, 0x01
        /*0010*/ 	.byte	0x02, 0x03, 0x00, 0x00, 0x02, 0x06, 0x01, 0x00, 0x04, 0x0b, 0x08, 0x00, 0x09, 0x00, 0x00, 0x00
        /*0020*/ 	.byte	0x00, 0x00, 0x00, 0x00


//--------------------- .nv.info._Z11dot_productPfS_S_i --------------------------
	.section	.nv.info._Z11dot_productPfS_S_i,"",@"SHT_CUDA_INFO"
	.sectionflags	@""
	.align	4


	//----- nvinfo : EIATTR_CUDA_API_VERSION
	.align		4
        /*0000*/ 	.byte	0x04, 0x37
        /*0002*/ 	.short	(.L_7 - .L_6)
.L_6:
        /*0004*/ 	.word	0x00000082


	//----- nvinfo : EIATTR_KPARAM_INFO
	.align		4
.L_7:
        /*0008*/ 	.byte	0x04, 0x17
        /*000a*/ 	.short	(.L_9 - .L_8)
.L_8:
        /*000c*/ 	.word	0x00000000
        /*0010*/ 	.short	0x0003
        /*0012*/ 	.short	0x0018
        /*0014*/ 	.byte	0x00, 0xf0, 0x11, 0x00


	//----- nvinfo : EIATTR_KPARAM_INFO
	.align		4
.L_9:
        /*0018*/ 	.byte	0x04, 0x17
        /*001a*/ 	.short	(.L_11 - .L_10)
.L_10:
        /*001c*/ 	.word	0x00000000
        /*0020*/ 	.short	0x0002
        /*0022*/ 	.short	0x0010
        /*0024*/ 	.byte	0x00, 0xf5, 0x21, 0x00


	//----- nvinfo : EIATTR_KPARAM_INFO
	.align		4
.L_11:
        /*0028*/ 	.byte	0x04, 0x17
        /*002a*/ 	.short	(.L_13 - .L_12)
.L_12:
        /*002c*/ 	.word	0x00000000
        /*0030*/ 	.short	0x0001
        /*0032*/ 	.short	0x0008
        /*0034*/ 	.byte	0x00, 0xf5, 0x21, 0x00


	//----- nvinfo : EIATTR_KPARAM_INFO
	.align		4
.L_13:
        /*0038*/ 	.byte	0x04, 0x17
        /*003a*/ 	.short	(.L_15 - .L_14)
.L_14:
        /*003c*/ 	.word	0x00000000
        /*0040*/ 	.short	0x0000
        /*0042*/ 	.short	0x0000
        /*0044*/ 	.byte	0x00, 0xf5, 0x21, 0x00


	//----- nvinfo : EIATTR_SPARSE_MMA_MASK
	.align		4
.L_15:
        /*0048*/ 	.byte	0x03, 0x50
        /*004a*/ 	.short	0x0000


	//----- nvinfo : EIATTR_MAXREG_COUNT
	.align		4
        /*004c*/ 	.byte	0x03, 0x1b
        /*004e*/ 	.short	0x00ff


	//----- nvinfo : EIATTR_NUM_BARRIERS
	.align		4
        /*0050*/ 	.byte	0x02, 0x4c
        /*0052*/ 	.byte	0x01
	.zero		1


	//----- nvinfo : EIATTR_MERCURY_ISA_VERSION
	.align		4
        /*0054*/ 	.byte	0x03, 0x5f
        /*0056*/ 	.short	0x0101


	//----- nvinfo : EIATTR_VRC_CTA_INIT_COUNT
	.align		4
        /*0058*/ 	.byte	0x02, 0x4a
	.zero		1
	.zero		1


	//----- nvinfo : EIATTR_EXIT_INSTR_OFFSETS
	.align		4
        /*005c*/ 	.byte	0x04, 0x1c
        /*005e*/ 	.short	(.L_17 - .L_16)


	//   ....[0]....
.L_16:
        /*0060*/ 	.word	0x00000450


	//   ....[1]....
        /*0064*/ 	.word	0x000004a0


	//----- nvinfo : EIATTR_CBANK_PARAM_SIZE
	.align		4
.L_17:
        /*0068*/ 	.byte	0x03, 0x19
        /*006a*/ 	.short	0x001c


	//----- nvinfo : EIATTR_PARAM_CBANK
	.align		4
        /*006c*/ 	.byte	0x04, 0x0a
        /*006e*/ 	.short	(.L_19 - .L_18)
	.align		4
.L_18:
        /*0070*/ 	.word	index@(.nv.constant0._Z11dot_productPfS_S_i)
        /*0074*/ 	.short	0x0380
        /*0076*/ 	.short	0x001c


	//----- nvinfo : EIATTR_SW_WAR
	.align		4
.L_19:
        /*0078*/ 	.byte	0x04, 0x36
        /*007a*/ 	.short	(.L_21 - .L_20)
.L_20:
        /*007c*/ 	.word	0x00000008
.L_21:


//--------------------- .nv.callgraph             --------------------------
	.section	.nv.callgraph,"",@"SHT_CUDA_CALLGRAPH"
	.align	4
	.sectionentsize	8
	.align		4
        /*0000*/ 	.word	0x00000000
	.align		4
        /*0004*/ 	.word	0xffffffff
	.align		4
        /*0008*/ 	.word	0x00000000
	.align		4
        /*000c*/ 	.word	0xfffffffe
	.align		4
        /*0010*/ 	.word	0x00000000
	.align		4
        /*0014*/ 	.word	0xfffffffd
	.align		4
        /*0018*/ 	.word	0x00000000
	.align		4
        /*001c*/ 	.word	0xfffffffc


//--------------------- .text._Z11dot_productPfS_S_i --------------------------
	.section	.text._Z11dot_productPfS_S_i,"ax",@progbits
	.align	128
        .global         _Z11dot_productPfS_S_i
        .type           _Z11dot_productPfS_S_i,@function
        .size           _Z11dot_productPfS_S_i,(.L_x_1 - _Z11dot_productPfS_S_i)
        .other          _Z11dot_productPfS_S_i,@"STO_CUDA_ENTRY STV_DEFAULT"
_Z11dot_productPfS_S_i:
.text._Z11dot_productPfS_S_i:
[----:B------:R-:W-:Y:S01]  /*0000*/  LDC R1, c[0x0][0x37c] ;  /* 0x0000df00ff017b82 */ /* 0x000fe20000000800 */
[----:B------:R-:W0:Y:S01]  /*0010*/  S2R R0, SR_CTAID.X ;  /* 0x0000000000007919 */ /* 0x000e220000002500 */
[----:B------:R-:W1:Y:S06]  /*0020*/  LDCU UR4, c[0x0][0x398] ;  /* 0x00007300ff0477ac */ /* 0x000e6c0008000800 */
[----:B------:R-:W2:Y:S01]  /*0030*/  LDC.64 R4, c[0x0][0x380] ;  /* 0x0000e000ff047b82 */ /* 0x000ea20000000a00 */
[----:B------:R-:W0:Y:S01]  /*0040*/  S2R R3, SR_TID.X ;  /* 0x0000000000037919 */ /* 0x000e220000002100 */
[----:B------:R-:W3:Y:S06]  /*0050*/  LDCU.64 UR6, c[0x0][0x358] ;  /* 0x00006b00ff0677ac */ /* 0x000eec0008000a00 */
[----:B------:R-:W4:Y:S01]  /*0060*/  LDC.64 R6, c[0x0][0x388] ;  /* 0x0000e200ff067b82 */ /* 0x000f220000000a00 */
[----:B0-----:R-:W-:-:S04]  /*0070*/  LEA R9, R0, R3, 0x8 ;  /* 0x0000000300097211 */ /* 0x001fc800078e40ff */
[----:B-1----:R-:W-:-:S13]  /*0080*/  ISETP.GE.AND P0, PT, R9, UR4, PT ;  /* 0x0000000409007c0c */ /* 0x002fda000bf06270 */
[----:B--2---:R-:W-:-:S04]  /*0090*/  @!P0 IMAD.WIDE R4, R9, 0x4, R4 ;  /* 0x0000000409048825 */ /* 0x004fc800078e0204 */
[----:B----4-:R-:W-:Y:S02]  /*00a0*/  @!P0 IMAD.WIDE R6, R9, 0x4, R6 ;  /* 0x0000000409068825 */ /* 0x010fe400078e0206 */
[----:B---3--:R-:W2:Y:S04]  /*00b0*/  @!P0 LDG.E R4, desc[UR6][R4.64] ;  /* 0x0000000604048981 */ /* 0x008ea8000c1e1900 */
[----:B------:R-:W2:Y:S01]  /*00c0*/  @!P0 LDG.E R7, desc[UR6][R6.64] ;  /* 0x0000000606078981 */ /* 0x000ea2000c1e1900 */
[----:B------:R-:W0:Y:S01]  /*00d0*/  S2UR UR5, SR_CgaCtaId ;  /* 0x00000000000579c3 */ /* 0x000e220000008800 */
[----:B------:R-:W-:Y:S01]  /*00e0*/  UMOV UR4, 0x400 ;  /* 0x0000040000047882 */ /* 0x000fe20000000000 */
[----:B------:R-:W-:Y:S01]  /*00f0*/  ISETP.GT.U32.AND P1, PT, R3, 0x7f, PT ;  /* 0x0000007f0300780c */ /* 0x000fe20003f24070 */
[----:B0-----:R-:W-:-:S06]  /*0100*/  ULEA UR4, UR5, UR4, 0x18 ;  /* 0x0000000405047291 */ /* 0x001fcc000f8ec0ff */
[----:B------:R-:W-:Y:S01]  /*0110*/  LEA R2, R3, UR4, 0x2 ;  /* 0x0000000403027c11 */ /* 0x000fe2000f8e10ff */
[----:B--2---:R-:W-:-:S05]  /*0120*/  @!P0 FMUL R9, R4, R7 ;  /* 0x0000000704098220 */ /* 0x004fca0000400000 */
[----:B------:R-:W-:Y:S04]  /*0130*/  @!P0 STS [R2], R9 ;  /* 0x0000000902008388 */ /* 0x000fe80000000800 */
[----:B------:R-:W-:Y:S01]  /*0140*/  @P0 STS [R2], RZ ;  /* 0x000000ff02000388 */ /* 0x000fe20000000800 */
[----:B------:R-:W-:Y:S01]  /*0150*/  BAR.SYNC.DEFER_BLOCKING 0x0 ;  /* 0x0000000000007b1d */ /* 0x000fe20000010000 */
[----:B------:R-:W-:-:S05]  /*0160*/  ISETP.GT.U32.AND P0, PT, R3, 0x3f, PT ;  /* 0x0000003f0300780c */ /* 0x000fca0003f04070 */
[----:B------:R-:W-:Y:S04]  /*0170*/  @!P1 LDS R4, [R2+0x200] ;  /* 0x0002000002049984 */ /* 0x000fe80000000800 */
[----:B------:R-:W0:Y:S02]  /*0180*/  @!P1 LDS R5, [R2] ;  /* 0x0000000002059984 */ /* 0x000e240000000800 */
[----:B0-----:R-:W-:-:S05]  /*0190*/  @!P1 FADD R5, R4, R5 ;  /* 0x0000000504059221 */ /* 0x001fca0000000000 */
[----:B------:R-:W-:Y:S01]  /*01a0*/  @!P1 STS [R2], R5 ;  /* 0x0000000502009388 */ /* 0x000fe20000000800 */
        /* <DEDUP_REMOVED lines=31> */
[----:B------:R-:W-:-:S05]  /*03a0*/  ISETP.NE.AND P0, PT, R3, RZ, PT ;  /* 0x000000ff0300720c */ /* 0x000fca0003f05270 */
[----:B------:R-:W-:Y:S04]  /*03b0*/  @!P1 LDS R4, [R2+0x8] ;  /* 0x0000080002049984 */ /* 0x000fe80000000800 */
[----:B------:R-:W0:Y:S02]  /*03c0*/  @!P1 LDS R5, [R2] ;  /* 0x0000000002059984 */ /* 0x000e240000000800 */
[----:B0-----:R-:W-:-:S05]  /*03d0*/  @!P1 FADD R5, R4, R5 ;  /* 0x0000000504059221 */ /* 0x001fca0000000000 */
[----:B------:R-:W-:Y:S01]  /*03e0*/  @!P1 STS [R2], R5 ;  /* 0x0000000502009388 */ /* 0x000fe20000000800 */
[----:B------:R-:W-:Y:S06]  /*03f0*/  BAR.SYNC.DEFER_BLOCKING 0x0 ;  /* 0x0000000000007b1d */ /* 0x000fec0000010000 */
[----:B------:R-:W-:Y:S04]  /*0400*/  @!P0 LDS R3, [UR4+0x4] ;  /* 0x00000404ff038984 */ /* 0x000fe80008000800 */
[----:B------:R-:W0:Y:S02]  /*0410*/  @!P0 LDS R4, [R2] ;  /* 0x0000000002048984 */ /* 0x000e240000000800 */
[----:B0-----:R-:W-:-:S05]  /*0420*/  @!P0 FADD R3, R3, R4 ;  /* 0x0000000403038221 */ /* 0x001fca0000000000 */
[----:B------:R0:W-:Y:S01]  /*0430*/  @!P0 STS [R2], R3 ;  /* 0x0000000302008388 */ /* 0x0001e20000000800 */
[----:B------:R-:W-:Y:S06]  /*0440*/  BAR.SYNC.DEFER_BLOCKING 0x0 ;  /* 0x0000000000007b1d */ /* 0x000fec0000010000 */
[----:B------:R-:W-:Y:S05]  /*0450*/  @P0 EXIT ;  /* 0x000000000000094d */ /* 0x000fea0003800000 */
[----:B------:R-:W1:Y:S01]  /*0460*/  LDS R5, [UR4] ;  /* 0x00000004ff057984 */ /* 0x000e620008000800 */
[----:B0-----:R-:W0:Y:S02]  /*0470*/  LDC.64 R2, c[0x0][0x390] ;  /* 0x0000e400ff027b82 */ /* 0x001e240000000a00 */
[----:B0-----:R-:W-:-:S05]  /*0480*/  IMAD.WIDE.U32 R2, R0, 0x4, R2 ;  /* 0x0000000400027825 */ /* 0x001fca00078e0002 */
[----:B-1----:R-:W-:Y:S01]  /*0490*/  STG.E desc[UR6][R2.64], R5 ;  /* 0x0000000502007986 */ /* 0x002fe2000c101906 */
[----:B------:R-:W-:Y:S05]  /*04a0*/  EXIT ;  /* 0x000000000000794d */ /* 0x000fea0003800000 */
.L_x_0:
[----:B------:R-:W-:-:S00]  /*04b0*/  BRA `(.L_x_0) ;  /* 0xfffffffc00fc7947 */ /* 0x000fc0000383ffff */
[----:B------:R-:W-:-:S00]  /*04c0*/  NOP ;  /* 0x0000000000007918 */ /* 0x000fc00000000000 */
        /* <DEDUP_REMOVED lines=11> */
.L_x_1:


//--------------------- .nv.shared._Z11dot_productPfS_S_i --------------------------
	.section	.nv.shared._Z11dot_productPfS_S_i,"aw",@nobits
	.sectionflags	@""
	.align	4
.nv.shared._Z11dot_productPfS_S_i:
	.zero		2048


//--------------------- .nv.shared.reserved.0     --------------------------
	.section	.nv.shared.reserved.0,"aw",@nobits
	.weak		__nv_reservedSMEM_offset_0_alias
	.size		__nv_reservedSMEM_offset_0_alias, 0, 64
	.other		__nv_reservedSMEM_offset_0_alias,@"STO_CUDA_RESERVED_SHARED STV_DEFAULT"
__nv_reservedSMEM_offset_0_alias:
	.zero		0
	.zero		64


//--------------------- .nv.constant0._Z11dot_productPfS_S_i --------------------------
	.section	.nv.constant0._Z11dot_productPfS_S_i,"a",@progbits
	.sectionflags	@""
	.align	4
.nv.constant0._Z11dot_productPfS_S_i:
	.zero		924


//--------------------- SYMBOLS --------------------------

	.type		.nv.reservedSmem.offset0,@object
	.size		.nv.reservedSmem.offset0,0x4
	.type		.nv.reservedSmem.cap,@object
	.size		.nv.reservedSmem.cap,0x4
